//
// Generated by NVIDIA NVVM Compiler
//
// Compiler Build ID: CL-36424714
// Cuda compilation tools, release 13.0, V13.0.88
// Based on NVVM 20.0.0
//

.version 9.0
.target sm_100
.address_size 64

	// .globl	_Z12tiled_matmulPfS_S_iii
// _ZZ12tiled_matmulPfS_S_iiiE4A_ds has been demoted
// _ZZ12tiled_matmulPfS_S_iiiE4B_ds has been demoted

.visible .entry _Z12tiled_matmulPfS_S_iii(
	.param .u64 .ptr .align 1 _Z12tiled_matmulPfS_S_iii_param_0,
	.param .u64 .ptr .align 1 _Z12tiled_matmulPfS_S_iii_param_1,
	.param .u64 .ptr .align 1 _Z12tiled_matmulPfS_S_iii_param_2,
	.param .u32 _Z12tiled_matmulPfS_S_iii_param_3,
	.param .u32 _Z12tiled_matmulPfS_S_iii_param_4,
	.param .u32 _Z12tiled_matmulPfS_S_iii_param_5
)
{
	.reg .pred 	%p<11>;
	.reg .b32 	%r<39>;
	.reg .b32 	%f<9>;
	.reg .b64 	%rd<13>;
	// demoted variable
	.shared .align 4 .b8 _ZZ12tiled_matmulPfS_S_iiiE4A_ds[4096];
	// demoted variable
	.shared .align 4 .b8 _ZZ12tiled_matmulPfS_S_iiiE4B_ds[4096];
	ld.param.u64 	%rd3, [_Z12tiled_matmulPfS_S_iii_param_0];
	ld.param.u64 	%rd4, [_Z12tiled_matmulPfS_S_iii_param_1];
	ld.param.u64 	%rd5, [_Z12tiled_matmulPfS_S_iii_param_2];
	ld.param.u32 	%r14, [_Z12tiled_matmulPfS_S_iii_param_3];
	ld.param.u32 	%r15, [_Z12tiled_matmulPfS_S_iii_param_4];
	ld.param.u32 	%r16, [_Z12tiled_matmulPfS_S_iii_param_5];
	mov.u32 	%r1, %ctaid.x;
	mov.u32 	%r17, %ctaid.y;
	mov.u32 	%r2, %tid.x;
	mov.u32 	%r3, %tid.y;
	shl.b32 	%r18, %r17, 5;
	add.s32 	%r4, %r18, %r3;
	shl.b32 	%r19, %r1, 5;
	add.s32 	%r5, %r19, %r2;
	setp.lt.s32 	%p1, %r16, 1;
	@%p1 bra 	$L__BB0_7;
	shl.b32 	%r24, %r3, 7;
	mov.u32 	%r25, _ZZ12tiled_matmulPfS_S_iiiE4A_ds;
	add.s32 	%r26, %r25, %r24;
	shl.b32 	%r27, %r2, 2;
	add.s32 	%r6, %r26, %r27;
	mul.lo.s32 	%r7, %r16, %r4;
	mov.u32 	%r28, _ZZ12tiled_matmulPfS_S_iiiE4B_ds;
	add.s32 	%r29, %r28, %r24;
	add.s32 	%r8, %r29, %r27;
	add.s32 	%r30, %r1, %r3;
	shl.b32 	%r31, %r30, 5;
	add.s32 	%r9, %r31, %r2;
	cvta.to.global.u64 	%rd1, %rd3;
	cvta.to.global.u64 	%rd2, %rd4;
	mov.b32 	%r38, 0;
$L__BB0_2:
	setp.ge.s32 	%p5, %r4, %r14;
	shl.b32 	%r11, %r38, 5;
	add.s32 	%r32, %r11, %r2;
	setp.ge.s32 	%p6, %r32, %r16;
	mov.f32 	%f7, 0f00000000;
	or.pred  	%p7, %p5, %p6;
	@%p7 bra 	$L__BB0_4;
	add.s32 	%r33, %r32, %r7;
	mul.wide.u32 	%rd9, %r33, 4;
	add.s64 	%rd10, %rd1, %rd9;
	ld.global.f32 	%f7, [%rd10];
$L__BB0_4:
	setp.ge.s32 	%p8, %r5, %r15;
	st.shared.f32 	[%r6], %f7;
	add.s32 	%r35, %r11, %r3;
	setp.ge.s32 	%p9, %r35, %r16;
	mov.f32 	%f8, 0f00000000;
	or.pred  	%p10, %p8, %p9;
	@%p10 bra 	$L__BB0_6;
	shl.b32 	%r36, %r38, 10;
	add.s32 	%r37, %r9, %r36;
	mul.wide.s32 	%rd11, %r37, 4;
	add.s64 	%rd12, %rd2, %rd11;
	ld.global.f32 	%f8, [%rd12];
$L__BB0_6:
	st.shared.f32 	[%r8], %f8;
	bar.sync 	0;
	bar.sync 	0;
	add.s32 	%r38, %r38, 1;
	bra.uni 	$L__BB0_2;
$L__BB0_7:
	setp.ge.s32 	%p2, %r4, %r14;
	setp.ge.s32 	%p3, %r5, %r15;
	or.pred  	%p4, %p2, %p3;
	@%p4 bra 	$L__BB0_9;
	mad.lo.s32 	%r21, %r15, %r4, %r5;
	cvta.to.global.u64 	%rd6, %rd5;
	mul.wide.u32 	%rd7, %r21, 4;
	add.s64 	%rd8, %rd6, %rd7;
	mov.b32 	%r22, 0;
	st.global.u32 	[%rd8], %r22;
$L__BB0_9:
	ret;

}


// ===== COMPILED SASS (sm_100) =====

	.target	sm_100

	.elftype	@"ET_EXEC"


//--------------------- .note.nv.tkinfo           --------------------------
	.section	.note.nv.tkinfo,"",@"SHT_NOTE"
	.sectionflags	@"SHF_NOTE_NV_TKINFO"
	.tkinfo
        /*0018*/ 	.word	0x00000002
        /*0030*/ 	.string	""
        /*0030*/ 	.string	"ptxas"
        /*0030*/ 	.string	"Cuda compilation tools, release 13.0, V13.0.88"
        /*0030*/ 	.string	"Build cuda_13.0.r13.0/compiler.36424714_0"
        /*0030*/ 	.string	"-arch sm_100 -m 64 "



//--------------------- .note.nv.cuinfo           --------------------------
	.section	.note.nv.cuinfo,"",@"SHT_NOTE"
	.sectionflags	@"SHF_NOTE_NV_CUINFO"
        /*0018*/ 	.short	0x0002
        /*001a*/ 	.short	0x0064
        /*001c*/ 	.short	0x0082
	.zero		2


//--------------------- .nv.info                  --------------------------
	.section	.nv.info,"",@"SHT_CUDA_INFO"
	.align	4


	//----- nvinfo : EIATTR_REGCOUNT
	.align		4
        /*0000*/ 	.byte	0x04, 0x2f
        /*0002*/ 	.short	(.L_1 - .L_0)
	.align		4
.L_0:
        /*0004*/ 	.word	index@(_Z12tiled_matmulPfS_S_iii)
        /*0008*/ 	.word	0x00000014


	//----- nvinfo : EIATTR_FRAME_SIZE
	.align		4
.L_1:
        /*000c*/ 	.byte	0x04, 0x11
        /*000e*/ 	.short	(.L_3 - .L_2)
	.align		4
.L_2:
        /*0010*/ 	.word	index@(_Z12tiled_matmulPfS_S_iii)
        /*0014*/ 	.word	0x00000000


	//----- nvinfo : EIATTR_MIN_STACK_SIZE
	.align		4
.L_3:
        /*0018*/ 	.byte	0x04, 0x12
        /*001a*/ 	.short	(.L_5 - .L_4)
	.align		4
.L_4:
        /*001c*/ 	.word	index@(_Z12tiled_matmulPfS_S_iii)
        /*0020*/ 	.word	0x00000000
.L_5:


//--------------------- .nv.compat                --------------------------
	.section	.nv.compat,"",@"SHT_CUDA_COMPAT_INFO"
	.align	4
        /*0000*/ 	.byte	0x02, 0x09, 0x00, 0x00, 0x02, 0x02, 0x01, 0x00, 0x02, 0x05, 0x05, 0x00, 0x03, 0x07, 0x01, 0x01
        /*0010*/ 	.byte	0x02, 0x03, 0x00, 0x00, 0x02, 0x06, 0x01, 0x00, 0x04, 0x0b, 0x08, 0x00, 0x09, 0x00, 0x00, 0x00
        /*0020*/ 	.byte	0x00, 0x00, 0x00, 0x00


//--------------------- .nv.info._Z12tiled_matmulPfS_S_iii --------------------------
	.section	.nv.info._Z12tiled_matmulPfS_S_iii,"",@"SHT_CUDA_INFO"
	.sectionflags	@""
	.align	4


	//----- nvinfo : EIATTR_CUDA_API_VERSION
	.align		4
        /*0000*/ 	.byte	0x04, 0x37
        /*0002*/ 	.short	(.L_7 - .L_6)
.L_6:
        /*0004*/ 	.word	0x00000082


	//----- nvinfo : EIATTR_KPARAM_INFO
	.align		4
.L_7:
        /*0008*/ 	.byte	0x04, 0x17
        /*000a*/ 	.short	(.L_9 - .L_8)
.L_8:
        /*000c*/ 	.word	0x00000000
        /*0010*/ 	.short	0x0005
        /*0012*/ 	.short	0x0020
        /*0014*/ 	.byte	0x00, 0xf0, 0x11, 0x00


	//----- nvinfo : EIATTR_KPARAM_INFO
	.align		4
.L_9:
        /*0018*/ 	.byte	0x04, 0x17
        /*001a*/ 	.short	(.L_11 - .L_10)
.L_10:
        /*001c*/ 	.word	0x00000000
        /*0020*/ 	.short	0x0004
        /*0022*/ 	.short	0x001c
        /*0024*/ 	.byte	0x00, 0xf0, 0x11, 0x00


	//----- nvinfo : EIATTR_KPARAM_INFO
	.align		4
.L_11:
        /*0028*/ 	.byte	0x04, 0x17
        /*002a*/ 	.short	(.L_13 - .L_12)
.L_12:
        /*002c*/ 	.word	0x00000000
        /*0030*/ 	.short	0x0003
        /*0032*/ 	.short	0x0018
        /*0034*/ 	.byte	0x00, 0xf0, 0x11, 0x00


	//----- nvinfo : EIATTR_KPARAM_INFO
	.align		4
.L_13:
        /*0038*/ 	.byte	0x04, 0x17
        /*003a*/ 	.short	(.L_15 - .L_14)
.L_14:
        /*003c*/ 	.word	0x00000000
        /*0040*/ 	.short	0x0002
        /*0042*/ 	.short	0x0010
        /*0044*/ 	.byte	0x00, 0xf5, 0x21, 0x00


	//----- nvinfo : EIATTR_KPARAM_INFO
	.align		4
.L_15:
        /*0048*/ 	.byte	0x04, 0x17
        /*004a*/ 	.short	(.L_17 - .L_16)
.L_16:
        /*004c*/ 	.word	0x00000000
        /*0050*/ 	.short	0x0001
        /*0052*/ 	.short	0x0008
        /*0054*/ 	.byte	0x00, 0xf5, 0x21, 0x00


	//----- nvinfo : EIATTR_KPARAM_INFO
	.align		4
.L_17:
        /*0058*/ 	.byte	0x04, 0x17
        /*005a*/ 	.short	(.L_19 - .L_18)
.L_18:
        /*005c*/ 	.word	0x00000000
        /*0060*/ 	.short	0x0000
        /*0062*/ 	.short	0x0000
        /*0064*/ 	.byte	0x00, 0xf5, 0x21, 0x00


	//----- nvinfo : EIATTR_SPARSE_MMA_MASK
	.align		4
.L_19:
        /*0068*/ 	.byte	0x03, 0x50
        /*006a*/ 	.short	0x0000


	//----- nvinfo : EIATTR_MAXREG_COUNT
	.align		4
        /*006c*/ 	.byte	0x03, 0x1b
        /*006e*/ 	.short	0x00ff


	//----- nvinfo : EIATTR_NUM_BARRIERS
	.align		4
        /*0070*/ 	.byte	0x02, 0x4c
        /*0072*/ 	.byte	0x01
	.zero		1


	//----- nvinfo : EIATTR_MERCURY_ISA_VERSION
	.align		4
        /*0074*/ 	.byte	0x03, 0x5f
        /*0076*/ 	.short	0x0101


	//----- nvinfo : EIATTR_VRC_CTA_INIT_COUNT
	.align		4
        /*0078*/ 	.byte	0x02, 0x4a
	.zero		1
	.zero		1


	//----- nvinfo : EIATTR_EXIT_INSTR_OFFSETS
	.align		4
        /*007c*/ 	.byte	0x04, 0x1c
        /*007e*/ 	.short	(.L_21 - .L_20)


	//   ....[0]....
.L_20:
        /*0080*/ 	.word	0x00000330


	//   ....[1]....
        /*0084*/ 	.word	0x00000380


	//----- nvinfo : EIATTR_CBANK_PARAM_SIZE
	.align		4
.L_21:
        /*0088*/ 	.byte	0x03, 0x19
        /*008a*/ 	.short	0x0024


	//----- nvinfo : EIATTR_PARAM_CBANK
	.align		4
        /*008c*/ 	.byte	0x04, 0x0a
        /*008e*/ 	.short	(.L_23 - .L_22)
	.align		4
.L_22:
        /*0090*/ 	.word	index@(.nv.constant0._Z12tiled_matmulPfS_S_iii)
        /*0094*/ 	.short	0x0380
        /*0096*/ 	.short	0x0024


	//----- nvinfo : EIATTR_SW_WAR
	.align		4
.L_23:
        /*0098*/ 	.byte	0x04, 0x36
        /*009a*/ 	.short	(.L_25 - .L_24)
.L_24:
        /*009c*/ 	.word	0x00000008
.L_25:


//--------------------- .nv.callgraph             --------------------------
	.section	.nv.callgraph,"",@"SHT_CUDA_CALLGRAPH"
	.align	4
	.sectionentsize	8
	.align		4
        /*0000*/ 	.word	0x00000000
	.align		4
        /*0004*/ 	.word	0xffffffff
	.align		4
        /*0008*/ 	.word	0x00000000
	.align		4
        /*000c*/ 	.word	0xfffffffe
	.align		4
        /*0010*/ 	.word	0x00000000
	.align		4
        /*0014*/ 	.word	0xfffffffd
	.align		4
        /*0018*/ 	.word	0x00000000
	.align		4
        /*001c*/ 	.word	0xfffffffc


//--------------------- .text._Z12tiled_matmulPfS_S_iii --------------------------
	.section	.text._Z12tiled_matmulPfS_S_iii,"ax",@progbits
	.align	128
        .global         _Z12tiled_matmulPfS_S_iii
        .type           _Z12tiled_matmulPfS_S_iii,@function
        .size           _Z12tiled_matmulPfS_S_iii,(.L_x_3 - _Z12tiled_matmulPfS_S_iii)
        .other          _Z12tiled_matmulPfS_S_iii,@"STO_CUDA_ENTRY STV_DEFAULT"
_Z12tiled_matmulPfS_S_iii:
.text._Z12tiled_matmulPfS_S_iii:
[----:B------:R-:W-:Y:S01]  /*0000*/  LDC R1, c[0x0][0x37c] ;  /* 0x0000df00ff017b82 */ /* 0x000fe20000000800 */
[----:B------:R-:W0:Y:S01]  /*0010*/  S2R R0, SR_CTAID.Y ;  /* 0x0000000000007919 */ /* 0x000e220000002600 */
[----:B------:R-:W1:Y:S01]  /*0020*/  LDCU UR4, c[0x0][0x3a0] ;  /* 0x00007400ff0477ac */ /* 0x000e620008000800 */
[----:B------:R-:W0:Y:S01]  /*0030*/  S2R R17, SR_TID.Y ;  /* 0x0000000000117919 */ /* 0x000e220000002200 */
[----:B------:R-:W2:Y:S01]  /*0040*/  LDCU.64 UR8, c[0x0][0x358] ;  /* 0x00006b00ff0877ac */ /* 0x000ea20008000a00 */
[----:B------:R-:W3:Y:S01]  /*0050*/  S2R R4, SR_CTAID.X ;  /* 0x0000000000047919 */ /* 0x000ee20000002500 */
[----:B------:R-:W3:Y:S01]  /*0060*/  S2R R15, SR_TID.X ;  /* 0x00000000000f7919 */ /* 0x000ee20000002100 */
[----:B-1----:R-:W-:Y:S01]  /*0070*/  UISETP.GE.AND UP0, UPT, UR4, 0x1, UPT ;  /* 0x000000010400788c */ /* 0x002fe2000bf06270 */
[----:B0-----:R-:W-:Y:S02]  /*0080*/  IMAD R0, R0, 0x20, R17 ;  /* 0x0000002000007824 */ /* 0x001fe400078e0211 */
[----:B---3--:R-:W-:-:S06]  /*0090*/  IMAD R7, R4, 0x20, R15 ;  /* 0x0000002004077824 */ /* 0x008fcc00078e020f */
[----:B--2---:R-:W-:Y:S05]  /*00a0*/  BRA.U !UP0, `(.L_x_0) ;  /* 0x0000000108947547 */ /* 0x004fea000b800000 */
[----:B------:R-:W0:Y:S01]  /*00b0*/  S2UR UR6, SR_CgaCtaId ;  /* 0x00000000000679c3 */ /* 0x000e220000008800 */
[----:B------:R-:W-:Y:S01]  /*00c0*/  UMOV UR4, 0x400 ;  /* 0x0000040000047882 */ /* 0x000fe20000000000 */
[----:B------:R-:W-:Y:S01]  /*00d0*/  IADD3 R4, PT, PT, R4, R17, RZ ;  /* 0x0000001104047210 */ /* 0x000fe20007ffe0ff */
[----:B------:R-:W-:Y:S01]  /*00e0*/  UIADD3 UR5, UPT, UPT, UR4, 0x1000, URZ ;  /* 0x0000100004057890 */ /* 0x000fe2000fffe0ff */
[----:B------:R-:W-:Y:S01]  /*00f0*/  IMAD.MOV.U32 R10, RZ, RZ, RZ ;  /* 0x000000ffff0a7224 */ /* 0x000fe200078e00ff */
[----:B------:R-:W1:Y:S01]  /*0100*/  LDCU UR11, c[0x0][0x3a0] ;  /* 0x00007400ff0b77ac */ /* 0x000e620008000800 */
[----:B------:R-:W-:Y:S01]  /*0110*/  LEA R9, R4, R15, 0x5 ;  /* 0x0000000f04097211 */ /* 0x000fe200078e28ff */
[----:B------:R-:W2:Y:S01]  /*0120*/  LDCU UR7, c[0x0][0x398] ;  /* 0x00007300ff0777ac */ /* 0x000ea20008000800 */
[----:B------:R-:W3:Y:S01]  /*0130*/  LDCU UR10, c[0x0][0x39c] ;  /* 0x00007380ff0a77ac */ /* 0x000ee20008000800 */
[----:B0-----:R-:W-:Y:S02]  /*0140*/  ULEA UR4, UR6, UR4, 0x18 ;  /* 0x0000000406047291 */ /* 0x001fe4000f8ec0ff */
[----:B------:R-:W-:-:S04]  /*0150*/  ULEA UR5, UR6, UR5, 0x18 ;  /* 0x0000000506057291 */ /* 0x000fc8000f8ec0ff */
[C---:B------:R-:W-:Y:S02]  /*0160*/  LEA R2, R17.reuse, UR4, 0x7 ;  /* 0x0000000411027c11 */ /* 0x040fe4000f8e38ff */
[----:B------:R-:W-:-:S03]  /*0170*/  LEA R3, R17, UR5, 0x7 ;  /* 0x0000000511037c11 */ /* 0x000fc6000f8e38ff */
[C---:B------:R-:W-:Y:S01]  /*0180*/  IMAD R6, R15.reuse, 0x4, R2 ;  /* 0x000000040f067824 */ /* 0x040fe200078e0202 */
[----:B-123--:R-:W-:-:S07]  /*0190*/  LEA R8, R15, R3, 0x2 ;  /* 0x000000030f087211 */ /* 0x00efce00078e10ff */
.L_x_1:
[C---:B------:R-:W-:Y:S01]  /*01a0*/  IMAD R11, R10.reuse, 0x20, R15 ;  /* 0x000000200a0b7824 */ /* 0x040fe200078e020f */
[----:B------:R-:W-:-:S04]  /*01b0*/  LEA R2, R10, R17, 0x5 ;  /* 0x000000110a027211 */ /* 0x000fc800078e28ff */
[----:B------:R-:W-:Y:S02]  /*01c0*/  ISETP.GE.AND P1, PT, R11, UR11, PT ;  /* 0x0000000b0b007c0c */ /* 0x000fe4000bf26270 */
[----:B------:R-:W-:Y:S02]  /*01d0*/  ISETP.GE.AND P0, PT, R2, UR11, PT ;  /* 0x0000000b02007c0c */ /* 0x000fe4000bf06270 */
[----:B------:R-:W-:Y:S02]  /*01e0*/  ISETP.GE.OR P1, PT, R0, UR7, P1 ;  /* 0x0000000700007c0c */ /* 0x000fe40008f26670 */
[----:B------:R-:W-:-:S11]  /*01f0*/  ISETP.GE.OR P0, PT, R7, UR10, P0 ;  /* 0x0000000a07007c0c */ /* 0x000fd60008706670 */
[----:B------:R-:W0:Y:S01]  /*0200*/  @!P1 LDC.64 R4, c[0x0][0x380] ;  /* 0x0000e000ff049b82 */ /* 0x000e220000000a00 */
[----:B------:R-:W-:Y:S02]  /*0210*/  @!P1 IMAD R11, R0, UR11, R11 ;  /* 0x0000000b000b9c24 */ /* 0x000fe4000f8e020b */
[----:B------:R-:W-:-:S05]  /*0220*/  @!P0 IMAD R13, R10, 0x400, R9 ;  /* 0x000004000a0d8824 */ /* 0x000fca00078e0209 */
[----:B------:R-:W1:Y:S01]  /*0230*/  @!P0 LDC.64 R2, c[0x0][0x388] ;  /* 0x0000e200ff028b82 */ /* 0x000e620000000a00 */
[----:B0-----:R-:W-:-:S04]  /*0240*/  @!P1 IMAD.WIDE.U32 R4, R11, 0x4, R4 ;  /* 0x000000040b049825 */ /* 0x001fc800078e0004 */
[----:B------:R-:W-:Y:S02]  /*0250*/  HFMA2 R11, -RZ, RZ, 0, 0 ;  /* 0x00000000ff0b7431 */ /* 0x000fe400000001ff */
[----:B-1----:R-:W-:-:S04]  /*0260*/  @!P0 IMAD.WIDE R2, R13, 0x4, R2 ;  /* 0x000000040d028825 */ /* 0x002fc800078e0202 */
[----:B------:R-:W2:Y:S01]  /*0270*/  @!P1 LDG.E R11, desc[UR8][R4.64] ;  /* 0x00000008040b9981 */ /* 0x000ea2000c1e1900 */
[----:B------:R-:W-:-:S06]  /*0280*/  IMAD.MOV.U32 R13, RZ, RZ, RZ ;  /* 0x000000ffff0d7224 */ /* 0x000fcc00078e00ff */
[----:B------:R-:W3:Y:S01]  /*0290*/  @!P0 LDG.E R13, desc[UR8][R2.64] ;  /* 0x00000008020d8981 */ /* 0x000ee2000c1e1900 */
[----:B------:R-:W-:-:S03]  /*02a0*/  IADD3 R10, PT, PT, R10, 0x1, RZ ;  /* 0x000000010a0a7810 */ /* 0x000fc60007ffe0ff */
[----:B--2---:R0:W-:Y:S04]  /*02b0*/  STS [R6], R11 ;  /* 0x0000000b06007388 */ /* 0x0041e80000000800 */
[----:B---3--:R0:W-:Y:S01]  /*02c0*/  STS [R8], R13 ;  /* 0x0000000d08007388 */ /* 0x0081e20000000800 */
[----:B------:R-:W-:Y:S08]  /*02d0*/  BAR.SYNC.DEFER_BLOCKING 0x0 ;  /* 0x0000000000007b1d */ /* 0x000ff00000010000 */
[----:B------:R-:W-:Y:S06]  /*02e0*/  BAR.SYNC.DEFER_BLOCKING 0x0 ;  /* 0x0000000000007b1d */ /* 0x000fec0000010000 */
[----:B0-----:R-:W-:Y:S05]  /*02f0*/  BRA `(.L_x_1) ;  /* 0xfffffffc00a87947 */ /* 0x001fea000383ffff */
.L_x_0:
[----:B------:R-:W0:Y:S02]  /*0300*/  LDCU.64 UR4, c[0x0][0x398] ;  /* 0x00007300ff0477ac */ /* 0x000e240008000a00 */
[----:B0-----:R-:W-:-:S04]  /*0310*/  ISETP.GE.AND P0, PT, R7, UR5, PT ;  /* 0x0000000507007c0c */ /* 0x001fc8000bf06270 */
[----:B------:R-:W-:-:S13]  /*0320*/  ISETP.GE.OR P0, PT, R0, UR4, P0 ;  /* 0x0000000400007c0c */ /* 0x000fda0008706670 */
[----:B------:R-:W-:Y:S05]  /*0330*/  @P0 EXIT ;  /* 0x000000000000094d */ /* 0x000fea0003800000 */
[----:B------:R-:W0:Y:S01]  /*0340*/  LDC.64 R2, c[0x0][0x390] ;  /* 0x0000e400ff027b82 */ /* 0x000e220000000a00 */
[----:B------:R-:W-:-:S04]  /*0350*/  IMAD R7, R0, UR5, R7 ;  /* 0x0000000500077c24 */ /* 0x000fc8000f8e0207 */
[----:B0-----:R-:W-:-:S05]  /*0360*/  IMAD.WIDE.U32 R2, R7, 0x4, R2 ;  /* 0x0000000407027825 */ /* 0x001fca00078e0002 */
[----:B------:R-:W-:Y:S01]  /*0370*/  STG.E desc[UR8][R2.64], RZ ;  /* 0x000000ff02007986 */ /* 0x000fe2000c101908 */
[----:B------:R-:W-:Y:S05]  /*0380*/  EXIT ;  /* 0x000000000000794d */ /* 0x000fea0003800000 */
.L_x_2:
[----:B------:R-:W-:-:S00]  /*0390*/  BRA `(.L_x_2) ;  /* 0xfffffffc00fc7947 */ /* 0x000fc0000383ffff */
[----:B------:R-:W-:-:S00]  /*03a0*/  NOP ;  /* 0x0000000000007918 */ /* 0x000fc00000000000 */
        /* <DEDUP_REMOVED lines=13> */
.L_x_3:


//--------------------- .nv.shared._Z12tiled_matmulPfS_S_iii --------------------------
	.section	.nv.shared._Z12tiled_matmulPfS_S_iii,"aw",@nobits
	.sectionflags	@""
	.align	4
.nv.shared._Z12tiled_matmulPfS_S_iii:
	.zero		9216


//--------------------- .nv.shared.reserved.0     --------------------------
	.section	.nv.shared.reserved.0,"aw",@nobits
	.weak		__nv_reservedSMEM_offset_0_alias
	.size		__nv_reservedSMEM_offset_0_alias, 0, 64
	.other		__nv_reservedSMEM_offset_0_alias,@"STO_CUDA_RESERVED_SHARED STV_DEFAULT"
__nv_reservedSMEM_offset_0_alias:
	.zero		0
	.zero		64


//--------------------- .nv.constant0._Z12tiled_matmulPfS_S_iii --------------------------
	.section	.nv.constant0._Z12tiled_matmulPfS_S_iii,"a",@progbits
	.sectionflags	@""
	.align	4
.nv.constant0._Z12tiled_matmulPfS_S_iii:
	.zero		932


//--------------------- SYMBOLS --------------------------

	.type		.nv.reservedSmem.offset0,@object
	.size		.nv.reservedSmem.offset0,0x4
	.type		.nv.reservedSmem.cap,@object
	.size		.nv.reservedSmem.cap,0x4
